//
// Generated by NVIDIA NVVM Compiler
//
// Compiler Build ID: CL-36424714
// Cuda compilation tools, release 13.0, V13.0.88
// Based on NVVM 20.0.0
//

.version 9.0
.target sm_100
.address_size 64

	// .globl	_ZN3cub18CUB_300001_SM_10006detail11EmptyKernelIvEEvv
.global .align 1 .b8 _ZN40_INTERNAL_d29a874b_4_k_cu_889849c8_725154cuda3std3__45__cpo5beginE[1];
.global .align 1 .b8 _ZN40_INTERNAL_d29a874b_4_k_cu_889849c8_725154cuda3std3__45__cpo3endE[1];
.global .align 1 .b8 _ZN40_INTERNAL_d29a874b_4_k_cu_889849c8_725154cuda3std3__45__cpo6cbeginE[1];
.global .align 1 .b8 _ZN40_INTERNAL_d29a874b_4_k_cu_889849c8_725154cuda3std3__45__cpo4cendE[1];
.global .align 1 .b8 _ZN40_INTERNAL_d29a874b_4_k_cu_889849c8_725154cuda3std3__45__cpo6rbeginE[1];
.global .align 1 .b8 _ZN40_INTERNAL_d29a874b_4_k_cu_889849c8_725154cuda3std3__45__cpo4rendE[1];
.global .align 1 .b8 _ZN40_INTERNAL_d29a874b_4_k_cu_889849c8_725154cuda3std3__45__cpo7crbeginE[1];
.global .align 1 .b8 _ZN40_INTERNAL_d29a874b_4_k_cu_889849c8_725154cuda3std3__45__cpo5crendE[1];
.global .align 1 .b8 _ZN40_INTERNAL_d29a874b_4_k_cu_889849c8_725154cuda3std3__442_GLOBAL__N__d29a874b_4_k_cu_889849c8_725156ignoreE[1];
.global .align 1 .b8 _ZN40_INTERNAL_d29a874b_4_k_cu_889849c8_725154cuda3std3__419piecewise_constructE[1];
.global .align 1 .b8 _ZN40_INTERNAL_d29a874b_4_k_cu_889849c8_725154cuda3std3__48in_placeE[1];
.global .align 1 .b8 _ZN40_INTERNAL_d29a874b_4_k_cu_889849c8_725154cuda3std3__420unreachable_sentinelE[1];
.global .align 1 .b8 _ZN40_INTERNAL_d29a874b_4_k_cu_889849c8_725154cuda3std3__47nulloptE[1];
.global .align 1 .b8 _ZN40_INTERNAL_d29a874b_4_k_cu_889849c8_725154cuda3std3__48unexpectE[1];
.global .align 1 .b8 _ZN40_INTERNAL_d29a874b_4_k_cu_889849c8_725154cuda3std6ranges3__45__cpo4swapE[1];
.global .align 1 .b8 _ZN40_INTERNAL_d29a874b_4_k_cu_889849c8_725154cuda3std6ranges3__45__cpo9iter_moveE[1];
.global .align 1 .b8 _ZN40_INTERNAL_d29a874b_4_k_cu_889849c8_725154cuda3std6ranges3__45__cpo5beginE[1];
.global .align 1 .b8 _ZN40_INTERNAL_d29a874b_4_k_cu_889849c8_725154cuda3std6ranges3__45__cpo3endE[1];
.global .align 1 .b8 _ZN40_INTERNAL_d29a874b_4_k_cu_889849c8_725154cuda3std6ranges3__45__cpo6cbeginE[1];
.global .align 1 .b8 _ZN40_INTERNAL_d29a874b_4_k_cu_889849c8_725154cuda3std6ranges3__45__cpo4cendE[1];
.global .align 1 .b8 _ZN40_INTERNAL_d29a874b_4_k_cu_889849c8_725154cuda3std6ranges3__45__cpo7advanceE[1];
.global .align 1 .b8 _ZN40_INTERNAL_d29a874b_4_k_cu_889849c8_725154cuda3std6ranges3__45__cpo9iter_swapE[1];
.global .align 1 .b8 _ZN40_INTERNAL_d29a874b_4_k_cu_889849c8_725154cuda3std6ranges3__45__cpo4nextE[1];
.global .align 1 .b8 _ZN40_INTERNAL_d29a874b_4_k_cu_889849c8_725154cuda3std6ranges3__45__cpo4prevE[1];
.global .align 1 .b8 _ZN40_INTERNAL_d29a874b_4_k_cu_889849c8_725154cuda3std6ranges3__45__cpo4dataE[1];
.global .align 1 .b8 _ZN40_INTERNAL_d29a874b_4_k_cu_889849c8_725154cuda3std6ranges3__45__cpo5cdataE[1];
.global .align 1 .b8 _ZN40_INTERNAL_d29a874b_4_k_cu_889849c8_725154cuda3std6ranges3__45__cpo4sizeE[1];
.global .align 1 .b8 _ZN40_INTERNAL_d29a874b_4_k_cu_889849c8_725154cuda3std6ranges3__45__cpo5ssizeE[1];
.global .align 1 .b8 _ZN40_INTERNAL_d29a874b_4_k_cu_889849c8_725154cuda3std6ranges3__45__cpo8distanceE[1];
.global .align 1 .b8 _ZN40_INTERNAL_d29a874b_4_k_cu_889849c8_725156thrust24THRUST_300001_SM_1000_NS8cuda_cub3parE[1];
.global .align 1 .b8 _ZN40_INTERNAL_d29a874b_4_k_cu_889849c8_725156thrust24THRUST_300001_SM_1000_NS8cuda_cub10par_nosyncE[1];
.global .align 1 .b8 _ZN40_INTERNAL_d29a874b_4_k_cu_889849c8_725156thrust24THRUST_300001_SM_1000_NS6system6detail10sequential3seqE[1];
.global .align 1 .b8 _ZN40_INTERNAL_d29a874b_4_k_cu_889849c8_725156thrust24THRUST_300001_SM_1000_NS12placeholders2_1E[1];
.global .align 1 .b8 _ZN40_INTERNAL_d29a874b_4_k_cu_889849c8_725156thrust24THRUST_300001_SM_1000_NS12placeholders2_2E[1];
.global .align 1 .b8 _ZN40_INTERNAL_d29a874b_4_k_cu_889849c8_725156thrust24THRUST_300001_SM_1000_NS12placeholders2_3E[1];
.global .align 1 .b8 _ZN40_INTERNAL_d29a874b_4_k_cu_889849c8_725156thrust24THRUST_300001_SM_1000_NS12placeholders2_4E[1];
.global .align 1 .b8 _ZN40_INTERNAL_d29a874b_4_k_cu_889849c8_725156thrust24THRUST_300001_SM_1000_NS12placeholders2_5E[1];
.global .align 1 .b8 _ZN40_INTERNAL_d29a874b_4_k_cu_889849c8_725156thrust24THRUST_300001_SM_1000_NS12placeholders2_6E[1];
.global .align 1 .b8 _ZN40_INTERNAL_d29a874b_4_k_cu_889849c8_725156thrust24THRUST_300001_SM_1000_NS12placeholders2_7E[1];
.global .align 1 .b8 _ZN40_INTERNAL_d29a874b_4_k_cu_889849c8_725156thrust24THRUST_300001_SM_1000_NS12placeholders2_8E[1];
.global .align 1 .b8 _ZN40_INTERNAL_d29a874b_4_k_cu_889849c8_725156thrust24THRUST_300001_SM_1000_NS12placeholders2_9E[1];
.global .align 1 .b8 _ZN40_INTERNAL_d29a874b_4_k_cu_889849c8_725156thrust24THRUST_300001_SM_1000_NS12placeholders3_10E[1];
.global .align 1 .b8 _ZN40_INTERNAL_d29a874b_4_k_cu_889849c8_725156thrust24THRUST_300001_SM_1000_NS3seqE[1];

.visible .entry _ZN3cub18CUB_300001_SM_10006detail11EmptyKernelIvEEvv()
{


	ret;

}


// ===== COMPILED SASS (sm_100) =====

	.target	sm_100

	.elftype	@"ET_EXEC"


//--------------------- .note.nv.tkinfo           --------------------------
	.section	.note.nv.tkinfo,"",@"SHT_NOTE"
	.sectionflags	@"SHF_NOTE_NV_TKINFO"
	.tkinfo
        /*0018*/ 	.word	0x00000002
        /*0030*/ 	.string	""
        /*0030*/ 	.string	"ptxas"
        /*0030*/ 	.string	"Cuda compilation tools, release 13.0, V13.0.88"
        /*0030*/ 	.string	"Build cuda_13.0.r13.0/compiler.36424714_0"
        /*0030*/ 	.string	"-arch sm_100 -m 64 "



//--------------------- .note.nv.cuinfo           --------------------------
	.section	.note.nv.cuinfo,"",@"SHT_NOTE"
	.sectionflags	@"SHF_NOTE_NV_CUINFO"
        /*0018*/ 	.short	0x0002
        /*001a*/ 	.short	0x0064
        /*001c*/ 	.short	0x0082
	.zero		2


//--------------------- .nv.info                  --------------------------
	.section	.nv.info,"",@"SHT_CUDA_INFO"
	.align	4


	//----- nvinfo : EIATTR_REGCOUNT
	.align		4
        /*0000*/ 	.byte	0x04, 0x2f
        /*0002*/ 	.short	(.L_44 - .L_43)
	.align		4
.L_43:
        /*0004*/ 	.word	index@(_ZN3cub18CUB_300001_SM_10006detail11EmptyKernelIvEEvv)
        /*0008*/ 	.word	0x00000004


	//----- nvinfo : EIATTR_FRAME_SIZE
	.align		4
.L_44:
        /*000c*/ 	.byte	0x04, 0x11
        /*000e*/ 	.short	(.L_46 - .L_45)
	.align		4
.L_45:
        /*0010*/ 	.word	index@(_ZN3cub18CUB_300001_SM_10006detail11EmptyKernelIvEEvv)
        /*0014*/ 	.word	0x00000000


	//----- nvinfo : EIATTR_MIN_STACK_SIZE
	.align		4
.L_46:
        /*0018*/ 	.byte	0x04, 0x12
        /*001a*/ 	.short	(.L_48 - .L_47)
	.align		4
.L_47:
        /*001c*/ 	.word	index@(_ZN3cub18CUB_300001_SM_10006detail11EmptyKernelIvEEvv)
        /*0020*/ 	.word	0x00000000
.L_48:


//--------------------- .nv.compat                --------------------------
	.section	.nv.compat,"",@"SHT_CUDA_COMPAT_INFO"
	.align	4
        /*0000*/ 	.byte	0x02, 0x09, 0x00, 0x00, 0x02, 0x02, 0x01, 0x00, 0x02, 0x05, 0x05, 0x00, 0x03, 0x07, 0x01, 0x01
        /*0010*/ 	.byte	0x02, 0x03, 0x00, 0x00, 0x02, 0x06, 0x01, 0x00, 0x04, 0x0b, 0x08, 0x00, 0x09, 0x00, 0x00, 0x00
        /*0020*/ 	.byte	0x00, 0x00, 0x00, 0x00


//--------------------- .nv.info._ZN3cub18CUB_300001_SM_10006detail11EmptyKernelIvEEvv --------------------------
	.section	.nv.info._ZN3cub18CUB_300001_SM_10006detail11EmptyKernelIvEEvv,"",@"SHT_CUDA_INFO"
	.sectionflags	@""
	.align	4


	//----- nvinfo : EIATTR_CUDA_API_VERSION
	.align		4
        /*0000*/ 	.byte	0x04, 0x37
        /*0002*/ 	.short	(.L_50 - .L_49)
.L_49:
        /*0004*/ 	.word	0x00000082


	//----- nvinfo : EIATTR_SPARSE_MMA_MASK
	.align		4
.L_50:
        /*0008*/ 	.byte	0x03, 0x50
        /*000a*/ 	.short	0x0000


	//----- nvinfo : EIATTR_MAXREG_COUNT
	.align		4
        /*000c*/ 	.byte	0x03, 0x1b
        /*000e*/ 	.short	0x00ff


	//----- nvinfo : EIATTR_MERCURY_ISA_VERSION
	.align		4
        /*0010*/ 	.byte	0x03, 0x5f
        /*0012*/ 	.short	0x0101


	//----- nvinfo : EIATTR_VRC_CTA_INIT_COUNT
	.align		4
        /*0014*/ 	.byte	0x02, 0x4a
	.zero		1
	.zero		1


	//----- nvinfo : EIATTR_EXIT_INSTR_OFFSETS
	.align		4
        /*0018*/ 	.byte	0x04, 0x1c
        /*001a*/ 	.short	(.L_52 - .L_51)


	//   ....[0]....
.L_51:
        /*001c*/ 	.word	0x00000010


	//----- nvinfo : EIATTR_SW_WAR
	.align		4
.L_52:
        /*0020*/ 	.byte	0x04, 0x36
        /*0022*/ 	.short	(.L_54 - .L_53)
.L_53:
        /*0024*/ 	.word	0x00000008
.L_54:


//--------------------- .nv.callgraph             --------------------------
	.section	.nv.callgraph,"",@"SHT_CUDA_CALLGRAPH"
	.align	4
	.sectionentsize	8
	.align		4
        /*0000*/ 	.word	0x00000000
	.align		4
        /*0004*/ 	.word	0xffffffff
	.align		4
        /*0008*/ 	.word	0x00000000
	.align		4
        /*000c*/ 	.word	0xfffffffe
	.align		4
        /*0010*/ 	.word	0x00000000
	.align		4
        /*0014*/ 	.word	0xfffffffd
	.align		4
        /*0018*/ 	.word	0x00000000
	.align		4
        /*001c*/ 	.word	0xfffffffc


//--------------------- .nv.constant4             --------------------------
	.section	.nv.constant4,"a",@progbits
	.align	8
	.align		8
.nv.constant4:
        /*0000*/ 	.dword	_ZN40_INTERNAL_d29a874b_4_k_cu_889849c8_728944cuda3std3__45__cpo5beginE
	.align		8
        /*0008*/ 	.dword	_ZN40_INTERNAL_d29a874b_4_k_cu_889849c8_728944cuda3std3__45__cpo3endE
	.align		8
        /*0010*/ 	.dword	_ZN40_INTERNAL_d29a874b_4_k_cu_889849c8_728944cuda3std3__45__cpo6cbeginE
	.align		8
        /*0018*/ 	.dword	_ZN40_INTERNAL_d29a874b_4_k_cu_889849c8_728944cuda3std3__45__cpo4cendE
	.align		8
        /*0020*/ 	.dword	_ZN40_INTERNAL_d29a874b_4_k_cu_889849c8_728944cuda3std3__45__cpo6rbeginE
	.align		8
        /*0028*/ 	.dword	_ZN40_INTERNAL_d29a874b_4_k_cu_889849c8_728944cuda3std3__45__cpo4rendE
	.align		8
        /*0030*/ 	.dword	_ZN40_INTERNAL_d29a874b_4_k_cu_889849c8_728944cuda3std3__45__cpo7crbeginE
	.align		8
        /*0038*/ 	.dword	_ZN40_INTERNAL_d29a874b_4_k_cu_889849c8_728944cuda3std3__45__cpo5crendE
	.align		8
        /*0040*/ 	.dword	_ZN40_INTERNAL_d29a874b_4_k_cu_889849c8_728944cuda3std3__442_GLOBAL__N__d29a874b_4_k_cu_889849c8_728946ignoreE
	.align		8
        /*0048*/ 	.dword	_ZN40_INTERNAL_d29a874b_4_k_cu_889849c8_728944cuda3std3__419piecewise_constructE
	.align		8
        /*0050*/ 	.dword	_ZN40_INTERNAL_d29a874b_4_k_cu_889849c8_728944cuda3std3__48in_placeE
	.align		8
        /*0058*/ 	.dword	_ZN40_INTERNAL_d29a874b_4_k_cu_889849c8_728944cuda3std3__420unreachable_sentinelE
	.align		8
        /*0060*/ 	.dword	_ZN40_INTERNAL_d29a874b_4_k_cu_889849c8_728944cuda3std3__47nulloptE
	.align		8
        /*0068*/ 	.dword	_ZN40_INTERNAL_d29a874b_4_k_cu_889849c8_728944cuda3std3__48unexpectE
	.align		8
        /*0070*/ 	.dword	_ZN40_INTERNAL_d29a874b_4_k_cu_889849c8_728944cuda3std6ranges3__45__cpo4swapE
	.align		8
        /*0078*/ 	.dword	_ZN40_INTERNAL_d29a874b_4_k_cu_889849c8_728944cuda3std6ranges3__45__cpo9iter_moveE
	.align		8
        /*0080*/ 	.dword	_ZN40_INTERNAL_d29a874b_4_k_cu_889849c8_728944cuda3std6ranges3__45__cpo5beginE
	.align		8
        /*0088*/ 	.dword	_ZN40_INTERNAL_d29a874b_4_k_cu_889849c8_728944cuda3std6ranges3__45__cpo3endE
	.align		8
        /*0090*/ 	.dword	_ZN40_INTERNAL_d29a874b_4_k_cu_889849c8_728944cuda3std6ranges3__45__cpo6cbeginE
	.align		8
        /*0098*/ 	.dword	_ZN40_INTERNAL_d29a874b_4_k_cu_889849c8_728944cuda3std6ranges3__45__cpo4cendE
	.align		8
        /*00a0*/ 	.dword	_ZN40_INTERNAL_d29a874b_4_k_cu_889849c8_728944cuda3std6ranges3__45__cpo7advanceE
	.align		8
        /*00a8*/ 	.dword	_ZN40_INTERNAL_d29a874b_4_k_cu_889849c8_728944cuda3std6ranges3__45__cpo9iter_swapE
	.align		8
        /*00b0*/ 	.dword	_ZN40_INTERNAL_d29a874b_4_k_cu_889849c8_728944cuda3std6ranges3__45__cpo4nextE
	.align		8
        /*00b8*/ 	.dword	_ZN40_INTERNAL_d29a874b_4_k_cu_889849c8_728944cuda3std6ranges3__45__cpo4prevE
	.align		8
        /*00c0*/ 	.dword	_ZN40_INTERNAL_d29a874b_4_k_cu_889849c8_728944cuda3std6ranges3__45__cpo4dataE
	.align		8
        /*00c8*/ 	.dword	_ZN40_INTERNAL_d29a874b_4_k_cu_889849c8_728944cuda3std6ranges3__45__cpo5cdataE
	.align		8
        /*00d0*/ 	.dword	_ZN40_INTERNAL_d29a874b_4_k_cu_889849c8_728944cuda3std6ranges3__45__cpo4sizeE
	.align		8
        /*00d8*/ 	.dword	_ZN40_INTERNAL_d29a874b_4_k_cu_889849c8_728944cuda3std6ranges3__45__cpo5ssizeE
	.align		8
        /*00e0*/ 	.dword	_ZN40_INTERNAL_d29a874b_4_k_cu_889849c8_728944cuda3std6ranges3__45__cpo8distanceE
	.align		8
        /*00e8*/ 	.dword	_ZN40_INTERNAL_d29a874b_4_k_cu_889849c8_728946thrust24THRUST_300001_SM_1000_NS8cuda_cub3parE
	.align		8
        /*00f0*/ 	.dword	_ZN40_INTERNAL_d29a874b_4_k_cu_889849c8_728946thrust24THRUST_300001_SM_1000_NS8cuda_cub10par_nosyncE
	.align		8
        /*00f8*/ 	.dword	_ZN40_INTERNAL_d29a874b_4_k_cu_889849c8_728946thrust24THRUST_300001_SM_1000_NS6system6detail10sequential3seqE
	.align		8
        /*0100*/ 	.dword	_ZN40_INTERNAL_d29a874b_4_k_cu_889849c8_728946thrust24THRUST_300001_SM_1000_NS12placeholders2_1E
	.align		8
        /*0108*/ 	.dword	_ZN40_INTERNAL_d29a874b_4_k_cu_889849c8_728946thrust24THRUST_300001_SM_1000_NS12placeholders2_2E
	.align		8
        /*0110*/ 	.dword	_ZN40_INTERNAL_d29a874b_4_k_cu_889849c8_728946thrust24THRUST_300001_SM_1000_NS12placeholders2_3E
	.align		8
        /*0118*/ 	.dword	_ZN40_INTERNAL_d29a874b_4_k_cu_889849c8_728946thrust24THRUST_300001_SM_1000_NS12placeholders2_4E
	.align		8
        /*0120*/ 	.dword	_ZN40_INTERNAL_d29a874b_4_k_cu_889849c8_728946thrust24THRUST_300001_SM_1000_NS12placeholders2_5E
	.align		8
        /*0128*/ 	.dword	_ZN40_INTERNAL_d29a874b_4_k_cu_889849c8_728946thrust24THRUST_300001_SM_1000_NS12placeholders2_6E
	.align		8
        /*0130*/ 	.dword	_ZN40_INTERNAL_d29a874b_4_k_cu_889849c8_728946thrust24THRUST_300001_SM_1000_NS12placeholders2_7E
	.align		8
        /*0138*/ 	.dword	_ZN40_INTERNAL_d29a874b_4_k_cu_889849c8_728946thrust24THRUST_300001_SM_1000_NS12placeholders2_8E
	.align		8
        /*0140*/ 	.dword	_ZN40_INTERNAL_d29a874b_4_k_cu_889849c8_728946thrust24THRUST_300001_SM_1000_NS12placeholders2_9E
	.align		8
        /*0148*/ 	.dword	_ZN40_INTERNAL_d29a874b_4_k_cu_889849c8_728946thrust24THRUST_300001_SM_1000_NS12placeholders3_10E
	.align		8
        /*0150*/ 	.dword	_ZN40_INTERNAL_d29a874b_4_k_cu_889849c8_728946thrust24THRUST_300001_SM_1000_NS3seqE


//--------------------- .text._ZN3cub18CUB_300001_SM_10006detail11EmptyKernelIvEEvv --------------------------
	.section	.text._ZN3cub18CUB_300001_SM_10006detail11EmptyKernelIvEEvv,"ax",@progbits
	.align	128
        .global         _ZN3cub18CUB_300001_SM_10006detail11EmptyKernelIvEEvv
        .type           _ZN3cub18CUB_300001_SM_10006detail11EmptyKernelIvEEvv,@function
        .size           _ZN3cub18CUB_300001_SM_10006detail11EmptyKernelIvEEvv,(.L_x_1 - _ZN3cub18CUB_300001_SM_10006detail11EmptyKernelIvEEvv)
        .other          _ZN3cub18CUB_300001_SM_10006detail11EmptyKernelIvEEvv,@"STO_CUDA_ENTRY STV_DEFAULT"
_ZN3cub18CUB_300001_SM_10006detail11EmptyKernelIvEEvv:
.text._ZN3cub18CUB_300001_SM_10006detail11EmptyKernelIvEEvv:
[----:B------:R-:W-:Y:S01]  /*0000*/  LDC R1, c[0x0][0x37c] ;  /* 0x0000df00ff017b82 */ /* 0x000fe20000000800 */
[----:B------:R-:W-:Y:S05]  /*0010*/  EXIT ;  /* 0x000000000000794d */ /* 0x000fea0003800000 */
.L_x_0:
[----:B------:R-:W-:-:S00]  /*0020*/  BRA `(.L_x_0) ;  /* 0xfffffffc00fc7947 */ /* 0x000fc0000383ffff */
[----:B------:R-:W-:-:S00]  /*0030*/  NOP ;  /* 0x0000000000007918 */ /* 0x000fc00000000000 */
        /* <DEDUP_REMOVED lines=12> */
.L_x_1:


//--------------------- .nv.shared.reserved.0     --------------------------
	.section	.nv.shared.reserved.0,"aw",@nobits
	.weak		__nv_reservedSMEM_offset_0_alias
	.size		__nv_reservedSMEM_offset_0_alias, 0, 64
	.other		__nv_reservedSMEM_offset_0_alias,@"STO_CUDA_RESERVED_SHARED STV_DEFAULT"
__nv_reservedSMEM_offset_0_alias:
	.zero		0
	.zero		64


//--------------------- .nv.global                --------------------------
	.section	.nv.global,"aw",@nobits
.nv.global:
	.type		_ZN40_INTERNAL_d29a874b_4_k_cu_889849c8_728946thrust24THRUST_300001_SM_1000_NS3seqE,@object
	.size		_ZN40_INTERNAL_d29a874b_4_k_cu_889849c8_728946thrust24THRUST_300001_SM_1000_NS3seqE,(_ZN40_INTERNAL_d29a874b_4_k_cu_889849c8_728944cuda3std3__48in_placeE - _ZN40_INTERNAL_d29a874b_4_k_cu_889849c8_728946thrust24THRUST_300001_SM_1000_NS3seqE)
_ZN40_INTERNAL_d29a874b_4_k_cu_889849c8_728946thrust24THRUST_300001_SM_1000_NS3seqE:
	.zero		1
	.type		_ZN40_INTERNAL_d29a874b_4_k_cu_889849c8_728944cuda3std3__48in_placeE,@object
	.size		_ZN40_INTERNAL_d29a874b_4_k_cu_889849c8_728944cuda3std3__48in_placeE,(_ZN40_INTERNAL_d29a874b_4_k_cu_889849c8_728944cuda3std6ranges3__45__cpo4sizeE - _ZN40_INTERNAL_d29a874b_4_k_cu_889849c8_728944cuda3std3__48in_placeE)
_ZN40_INTERNAL_d29a874b_4_k_cu_889849c8_728944cuda3std3__48in_placeE:
	.zero		1
	.type		_ZN40_INTERNAL_d29a874b_4_k_cu_889849c8_728944cuda3std6ranges3__45__cpo4sizeE,@object
	.size		_ZN40_INTERNAL_d29a874b_4_k_cu_889849c8_728944cuda3std6ranges3__45__cpo4sizeE,(_ZN40_INTERNAL_d29a874b_4_k_cu_889849c8_728946thrust24THRUST_300001_SM_1000_NS12placeholders2_3E - _ZN40_INTERNAL_d29a874b_4_k_cu_889849c8_728944cuda3std6ranges3__45__cpo4sizeE)
_ZN40_INTERNAL_d29a874b_4_k_cu_889849c8_728944cuda3std6ranges3__45__cpo4sizeE:
	.zero		1
	.type		_ZN40_INTERNAL_d29a874b_4_k_cu_889849c8_728946thrust24THRUST_300001_SM_1000_NS12placeholders2_3E,@object
	.size		_ZN40_INTERNAL_d29a874b_4_k_cu_889849c8_728946thrust24THRUST_300001_SM_1000_NS12placeholders2_3E,(_ZN40_INTERNAL_d29a874b_4_k_cu_889849c8_728944cuda3std3__45__cpo6cbeginE - _ZN40_INTERNAL_d29a874b_4_k_cu_889849c8_728946thrust24THRUST_300001_SM_1000_NS12placeholders2_3E)
_ZN40_INTERNAL_d29a874b_4_k_cu_889849c8_728946thrust24THRUST_300001_SM_1000_NS12placeholders2_3E:
	.zero		1
	.type		_ZN40_INTERNAL_d29a874b_4_k_cu_889849c8_728944cuda3std3__45__cpo6cbeginE,@object
	.size		_ZN40_INTERNAL_d29a874b_4_k_cu_889849c8_728944cuda3std3__45__cpo6cbeginE,(_ZN40_INTERNAL_d29a874b_4_k_cu_889849c8_728944cuda3std6ranges3__45__cpo6cbeginE - _ZN40_INTERNAL_d29a874b_4_k_cu_889849c8_728944cuda3std3__45__cpo6cbeginE)
_ZN40_INTERNAL_d29a874b_4_k_cu_889849c8_728944cuda3std3__45__cpo6cbeginE:
	.zero		1
	.type		_ZN40_INTERNAL_d29a874b_4_k_cu_889849c8_728944cuda3std6ranges3__45__cpo6cbeginE,@object
	.size		_ZN40_INTERNAL_d29a874b_4_k_cu_889849c8_728944cuda3std6ranges3__45__cpo6cbeginE,(_ZN40_INTERNAL_d29a874b_4_k_cu_889849c8_728946thrust24THRUST_300001_SM_1000_NS12placeholders2_7E - _ZN40_INTERNAL_d29a874b_4_k_cu_889849c8_728944cuda3std6ranges3__45__cpo6cbeginE)
_ZN40_INTERNAL_d29a874b_4_k_cu_889849c8_728944cuda3std6ranges3__45__cpo6cbeginE:
	.zero		1
	.type		_ZN40_INTERNAL_d29a874b_4_k_cu_889849c8_728946thrust24THRUST_300001_SM_1000_NS12placeholders2_7E,@object
	.size		_ZN40_INTERNAL_d29a874b_4_k_cu_889849c8_728946thrust24THRUST_300001_SM_1000_NS12placeholders2_7E,(_ZN40_INTERNAL_d29a874b_4_k_cu_889849c8_728944cuda3std3__45__cpo7crbeginE - _ZN40_INTERNAL_d29a874b_4_k_cu_889849c8_728946thrust24THRUST_300001_SM_1000_NS12placeholders2_7E)
_ZN40_INTERNAL_d29a874b_4_k_cu_889849c8_728946thrust24THRUST_300001_SM_1000_NS12placeholders2_7E:
	.zero		1
	.type		_ZN40_INTERNAL_d29a874b_4_k_cu_889849c8_728944cuda3std3__45__cpo7crbeginE,@object
	.size		_ZN40_INTERNAL_d29a874b_4_k_cu_889849c8_728944cuda3std3__45__cpo7crbeginE,(_ZN40_INTERNAL_d29a874b_4_k_cu_889849c8_728944cuda3std6ranges3__45__cpo4nextE - _ZN40_INTERNAL_d29a874b_4_k_cu_889849c8_728944cuda3std3__45__cpo7crbeginE)
_ZN40_INTERNAL_d29a874b_4_k_cu_889849c8_728944cuda3std3__45__cpo7crbeginE:
	.zero		1
	.type		_ZN40_INTERNAL_d29a874b_4_k_cu_889849c8_728944cuda3std6ranges3__45__cpo4nextE,@object
	.size		_ZN40_INTERNAL_d29a874b_4_k_cu_889849c8_728944cuda3std6ranges3__45__cpo4nextE,(_ZN40_INTERNAL_d29a874b_4_k_cu_889849c8_728944cuda3std6ranges3__45__cpo4swapE - _ZN40_INTERNAL_d29a874b_4_k_cu_889849c8_728944cuda3std6ranges3__45__cpo4nextE)
_ZN40_INTERNAL_d29a874b_4_k_cu_889849c8_728944cuda3std6ranges3__45__cpo4nextE:
	.zero		1
	.type		_ZN40_INTERNAL_d29a874b_4_k_cu_889849c8_728944cuda3std6ranges3__45__cpo4swapE,@object
	.size		_ZN40_INTERNAL_d29a874b_4_k_cu_889849c8_728944cuda3std6ranges3__45__cpo4swapE,(_ZN40_INTERNAL_d29a874b_4_k_cu_889849c8_728946thrust24THRUST_300001_SM_1000_NS8cuda_cub10par_nosyncE - _ZN40_INTERNAL_d29a874b_4_k_cu_889849c8_728944cuda3std6ranges3__45__cpo4swapE)
_ZN40_INTERNAL_d29a874b_4_k_cu_889849c8_728944cuda3std6ranges3__45__cpo4swapE:
	.zero		1
	.type		_ZN40_INTERNAL_d29a874b_4_k_cu_889849c8_728946thrust24THRUST_300001_SM_1000_NS8cuda_cub10par_nosyncE,@object
	.size		_ZN40_INTERNAL_d29a874b_4_k_cu_889849c8_728946thrust24THRUST_300001_SM_1000_NS8cuda_cub10par_nosyncE,(_ZN40_INTERNAL_d29a874b_4_k_cu_889849c8_728946thrust24THRUST_300001_SM_1000_NS12placeholders2_9E - _ZN40_INTERNAL_d29a874b_4_k_cu_889849c8_728946thrust24THRUST_300001_SM_1000_NS8cuda_cub10par_nosyncE)
_ZN40_INTERNAL_d29a874b_4_k_cu_889849c8_728946thrust24THRUST_300001_SM_1000_NS8cuda_cub10par_nosyncE:
	.zero		1
	.type		_ZN40_INTERNAL_d29a874b_4_k_cu_889849c8_728946thrust24THRUST_300001_SM_1000_NS12placeholders2_9E,@object
	.size		_ZN40_INTERNAL_d29a874b_4_k_cu_889849c8_728946thrust24THRUST_300001_SM_1000_NS12placeholders2_9E,(_ZN40_INTERNAL_d29a874b_4_k_cu_889849c8_728944cuda3std3__442_GLOBAL__N__d29a874b_4_k_cu_889849c8_728946ignoreE - _ZN40_INTERNAL_d29a874b_4_k_cu_889849c8_728946thrust24THRUST_300001_SM_1000_NS12placeholders2_9E)
_ZN40_INTERNAL_d29a874b_4_k_cu_889849c8_728946thrust24THRUST_300001_SM_1000_NS12placeholders2_9E:
	.zero		1
	.type		_ZN40_INTERNAL_d29a874b_4_k_cu_889849c8_728944cuda3std3__442_GLOBAL__N__d29a874b_4_k_cu_889849c8_728946ignoreE,@object
	.size		_ZN40_INTERNAL_d29a874b_4_k_cu_889849c8_728944cuda3std3__442_GLOBAL__N__d29a874b_4_k_cu_889849c8_728946ignoreE,(_ZN40_INTERNAL_d29a874b_4_k_cu_889849c8_728944cuda3std6ranges3__45__cpo4dataE - _ZN40_INTERNAL_d29a874b_4_k_cu_889849c8_728944cuda3std3__442_GLOBAL__N__d29a874b_4_k_cu_889849c8_728946ignoreE)
_ZN40_INTERNAL_d29a874b_4_k_cu_889849c8_728944cuda3std3__442_GLOBAL__N__d29a874b_4_k_cu_889849c8_728946ignoreE:
	.zero		1
	.type		_ZN40_INTERNAL_d29a874b_4_k_cu_889849c8_728944cuda3std6ranges3__45__cpo4dataE,@object
	.size		_ZN40_INTERNAL_d29a874b_4_k_cu_889849c8_728944cuda3std6ranges3__45__cpo4dataE,(_ZN40_INTERNAL_d29a874b_4_k_cu_889849c8_728946thrust24THRUST_300001_SM_1000_NS12placeholders2_1E - _ZN40_INTERNAL_d29a874b_4_k_cu_889849c8_728944cuda3std6ranges3__45__cpo4dataE)
_ZN40_INTERNAL_d29a874b_4_k_cu_889849c8_728944cuda3std6ranges3__45__cpo4dataE:
	.zero		1
	.type		_ZN40_INTERNAL_d29a874b_4_k_cu_889849c8_728946thrust24THRUST_300001_SM_1000_NS12placeholders2_1E,@object
	.size		_ZN40_INTERNAL_d29a874b_4_k_cu_889849c8_728946thrust24THRUST_300001_SM_1000_NS12placeholders2_1E,(_ZN40_INTERNAL_d29a874b_4_k_cu_889849c8_728944cuda3std3__45__cpo5beginE - _ZN40_INTERNAL_d29a874b_4_k_cu_889849c8_728946thrust24THRUST_300001_SM_1000_NS12placeholders2_1E)
_ZN40_INTERNAL_d29a874b_4_k_cu_889849c8_728946thrust24THRUST_300001_SM_1000_NS12placeholders2_1E:
	.zero		1
	.type		_ZN40_INTERNAL_d29a874b_4_k_cu_889849c8_728944cuda3std3__45__cpo5beginE,@object
	.size		_ZN40_INTERNAL_d29a874b_4_k_cu_889849c8_728944cuda3std3__45__cpo5beginE,(_ZN40_INTERNAL_d29a874b_4_k_cu_889849c8_728944cuda3std6ranges3__45__cpo5beginE - _ZN40_INTERNAL_d29a874b_4_k_cu_889849c8_728944cuda3std3__45__cpo5beginE)
_ZN40_INTERNAL_d29a874b_4_k_cu_889849c8_728944cuda3std3__45__cpo5beginE:
	.zero		1
	.type		_ZN40_INTERNAL_d29a874b_4_k_cu_889849c8_728944cuda3std6ranges3__45__cpo5beginE,@object
	.size		_ZN40_INTERNAL_d29a874b_4_k_cu_889849c8_728944cuda3std6ranges3__45__cpo5beginE,(_ZN40_INTERNAL_d29a874b_4_k_cu_889849c8_728946thrust24THRUST_300001_SM_1000_NS12placeholders2_5E - _ZN40_INTERNAL_d29a874b_4_k_cu_889849c8_728944cuda3std6ranges3__45__cpo5beginE)
_ZN40_INTERNAL_d29a874b_4_k_cu_889849c8_728944cuda3std6ranges3__45__cpo5beginE:
	.zero		1
	.type		_ZN40_INTERNAL_d29a874b_4_k_cu_889849c8_728946thrust24THRUST_300001_SM_1000_NS12placeholders2_5E,@object
	.size		_ZN40_INTERNAL_d29a874b_4_k_cu_889849c8_728946thrust24THRUST_300001_SM_1000_NS12placeholders2_5E,(_ZN40_INTERNAL_d29a874b_4_k_cu_889849c8_728944cuda3std3__45__cpo6rbeginE - _ZN40_INTERNAL_d29a874b_4_k_cu_889849c8_728946thrust24THRUST_300001_SM_1000_NS12placeholders2_5E)
_ZN40_INTERNAL_d29a874b_4_k_cu_889849c8_728946thrust24THRUST_300001_SM_1000_NS12placeholders2_5E:
	.zero		1
	.type		_ZN40_INTERNAL_d29a874b_4_k_cu_889849c8_728944cuda3std3__45__cpo6rbeginE,@object
	.size		_ZN40_INTERNAL_d29a874b_4_k_cu_889849c8_728944cuda3std3__45__cpo6rbeginE,(_ZN40_INTERNAL_d29a874b_4_k_cu_889849c8_728944cuda3std6ranges3__45__cpo7advanceE - _ZN40_INTERNAL_d29a874b_4_k_cu_889849c8_728944cuda3std3__45__cpo6rbeginE)
_ZN40_INTERNAL_d29a874b_4_k_cu_889849c8_728944cuda3std3__45__cpo6rbeginE:
	.zero		1
	.type		_ZN40_INTERNAL_d29a874b_4_k_cu_889849c8_728944cuda3std6ranges3__45__cpo7advanceE,@object
	.size		_ZN40_INTERNAL_d29a874b_4_k_cu_889849c8_728944cuda3std6ranges3__45__cpo7advanceE,(_ZN40_INTERNAL_d29a874b_4_k_cu_889849c8_728944cuda3std3__47nulloptE - _ZN40_INTERNAL_d29a874b_4_k_cu_889849c8_728944cuda3std6ranges3__45__cpo7advanceE)
_ZN40_INTERNAL_d29a874b_4_k_cu_889849c8_728944cuda3std6ranges3__45__cpo7advanceE:
	.zero		1
	.type		_ZN40_INTERNAL_d29a874b_4_k_cu_889849c8_728944cuda3std3__47nulloptE,@object
	.size		_ZN40_INTERNAL_d29a874b_4_k_cu_889849c8_728944cuda3std3__47nulloptE,(_ZN40_INTERNAL_d29a874b_4_k_cu_889849c8_728944cuda3std6ranges3__45__cpo8distanceE - _ZN40_INTERNAL_d29a874b_4_k_cu_889849c8_728944cuda3std3__47nulloptE)
_ZN40_INTERNAL_d29a874b_4_k_cu_889849c8_728944cuda3std3__47nulloptE:
	.zero		1
	.type		_ZN40_INTERNAL_d29a874b_4_k_cu_889849c8_728944cuda3std6ranges3__45__cpo8distanceE,@object
	.size		_ZN40_INTERNAL_d29a874b_4_k_cu_889849c8_728944cuda3std6ranges3__45__cpo8distanceE,(_ZN40_INTERNAL_d29a874b_4_k_cu_889849c8_728946thrust24THRUST_300001_SM_1000_NS12placeholders3_10E - _ZN40_INTERNAL_d29a874b_4_k_cu_889849c8_728944cuda3std6ranges3__45__cpo8distanceE)
_ZN40_INTERNAL_d29a874b_4_k_cu_889849c8_728944cuda3std6ranges3__45__cpo8distanceE:
	.zero		1
	.type		_ZN40_INTERNAL_d29a874b_4_k_cu_889849c8_728946thrust24THRUST_300001_SM_1000_NS12placeholders3_10E,@object
	.size		_ZN40_INTERNAL_d29a874b_4_k_cu_889849c8_728946thrust24THRUST_300001_SM_1000_NS12placeholders3_10E,(_ZN40_INTERNAL_d29a874b_4_k_cu_889849c8_728944cuda3std3__419piecewise_constructE - _ZN40_INTERNAL_d29a874b_4_k_cu_889849c8_728946thrust24THRUST_300001_SM_1000_NS12placeholders3_10E)
_ZN40_INTERNAL_d29a874b_4_k_cu_889849c8_728946thrust24THRUST_300001_SM_1000_NS12placeholders3_10E:
	.zero		1
	.type		_ZN40_INTERNAL_d29a874b_4_k_cu_889849c8_728944cuda3std3__419piecewise_constructE,@object
	.size		_ZN40_INTERNAL_d29a874b_4_k_cu_889849c8_728944cuda3std3__419piecewise_constructE,(_ZN40_INTERNAL_d29a874b_4_k_cu_889849c8_728944cuda3std6ranges3__45__cpo5cdataE - _ZN40_INTERNAL_d29a874b_4_k_cu_889849c8_728944cuda3std3__419piecewise_constructE)
_ZN40_INTERNAL_d29a874b_4_k_cu_889849c8_728944cuda3std3__419piecewise_constructE:
	.zero		1
	.type		_ZN40_INTERNAL_d29a874b_4_k_cu_889849c8_728944cuda3std6ranges3__45__cpo5cdataE,@object
	.size		_ZN40_INTERNAL_d29a874b_4_k_cu_889849c8_728944cuda3std6ranges3__45__cpo5cdataE,(_ZN40_INTERNAL_d29a874b_4_k_cu_889849c8_728946thrust24THRUST_300001_SM_1000_NS12placeholders2_2E - _ZN40_INTERNAL_d29a874b_4_k_cu_889849c8_728944cuda3std6ranges3__45__cpo5cdataE)
_ZN40_INTERNAL_d29a874b_4_k_cu_889849c8_728944cuda3std6ranges3__45__cpo5cdataE:
	.zero		1
	.type		_ZN40_INTERNAL_d29a874b_4_k_cu_889849c8_728946thrust24THRUST_300001_SM_1000_NS12placeholders2_2E,@object
	.size		_ZN40_INTERNAL_d29a874b_4_k_cu_889849c8_728946thrust24THRUST_300001_SM_1000_NS12placeholders2_2E,(_ZN40_INTERNAL_d29a874b_4_k_cu_889849c8_728944cuda3std3__45__cpo3endE - _ZN40_INTERNAL_d29a874b_4_k_cu_889849c8_728946thrust24THRUST_300001_SM_1000_NS12placeholders2_2E)
_ZN40_INTERNAL_d29a874b_4_k_cu_889849c8_728946thrust24THRUST_300001_SM_1000_NS12placeholders2_2E:
	.zero		1
	.type		_ZN40_INTERNAL_d29a874b_4_k_cu_889849c8_728944cuda3std3__45__cpo3endE,@object
	.size		_ZN40_INTERNAL_d29a874b_4_k_cu_889849c8_728944cuda3std3__45__cpo3endE,(_ZN40_INTERNAL_d29a874b_4_k_cu_889849c8_728944cuda3std6ranges3__45__cpo3endE - _ZN40_INTERNAL_d29a874b_4_k_cu_889849c8_728944cuda3std3__45__cpo3endE)
_ZN40_INTERNAL_d29a874b_4_k_cu_889849c8_728944cuda3std3__45__cpo3endE:
	.zero		1
	.type		_ZN40_INTERNAL_d29a874b_4_k_cu_889849c8_728944cuda3std6ranges3__45__cpo3endE,@object
	.size		_ZN40_INTERNAL_d29a874b_4_k_cu_889849c8_728944cuda3std6ranges3__45__cpo3endE,(_ZN40_INTERNAL_d29a874b_4_k_cu_889849c8_728946thrust24THRUST_300001_SM_1000_NS12placeholders2_6E - _ZN40_INTERNAL_d29a874b_4_k_cu_889849c8_728944cuda3std6ranges3__45__cpo3endE)
_ZN40_INTERNAL_d29a874b_4_k_cu_889849c8_728944cuda3std6ranges3__45__cpo3endE:
	.zero		1
	.type		_ZN40_INTERNAL_d29a874b_4_k_cu_889849c8_728946thrust24THRUST_300001_SM_1000_NS12placeholders2_6E,@object
	.size		_ZN40_INTERNAL_d29a874b_4_k_cu_889849c8_728946thrust24THRUST_300001_SM_1000_NS12placeholders2_6E,(_ZN40_INTERNAL_d29a874b_4_k_cu_889849c8_728944cuda3std3__45__cpo4rendE - _ZN40_INTERNAL_d29a874b_4_k_cu_889849c8_728946thrust24THRUST_300001_SM_1000_NS12placeholders2_6E)
_ZN40_INTERNAL_d29a874b_4_k_cu_889849c8_728946thrust24THRUST_300001_SM_1000_NS12placeholders2_6E:
	.zero		1
	.type		_ZN40_INTERNAL_d29a874b_4_k_cu_889849c8_728944cuda3std3__45__cpo4rendE,@object
	.size		_ZN40_INTERNAL_d29a874b_4_k_cu_889849c8_728944cuda3std3__45__cpo4rendE,(_ZN40_INTERNAL_d29a874b_4_k_cu_889849c8_728944cuda3std6ranges3__45__cpo9iter_swapE - _ZN40_INTERNAL_d29a874b_4_k_cu_889849c8_728944cuda3std3__45__cpo4rendE)
_ZN40_INTERNAL_d29a874b_4_k_cu_889849c8_728944cuda3std3__45__cpo4rendE:
	.zero		1
	.type		_ZN40_INTERNAL_d29a874b_4_k_cu_889849c8_728944cuda3std6ranges3__45__cpo9iter_swapE,@object
	.size		_ZN40_INTERNAL_d29a874b_4_k_cu_889849c8_728944cuda3std6ranges3__45__cpo9iter_swapE,(_ZN40_INTERNAL_d29a874b_4_k_cu_889849c8_728944cuda3std3__48unexpectE - _ZN40_INTERNAL_d29a874b_4_k_cu_889849c8_728944cuda3std6ranges3__45__cpo9iter_swapE)
_ZN40_INTERNAL_d29a874b_4_k_cu_889849c8_728944cuda3std6ranges3__45__cpo9iter_swapE:
	.zero		1
	.type		_ZN40_INTERNAL_d29a874b_4_k_cu_889849c8_728944cuda3std3__48unexpectE,@object
	.size		_ZN40_INTERNAL_d29a874b_4_k_cu_889849c8_728944cuda3std3__48unexpectE,(_ZN40_INTERNAL_d29a874b_4_k_cu_889849c8_728946thrust24THRUST_300001_SM_1000_NS8cuda_cub3parE - _ZN40_INTERNAL_d29a874b_4_k_cu_889849c8_728944cuda3std3__48unexpectE)
_ZN40_INTERNAL_d29a874b_4_k_cu_889849c8_728944cuda3std3__48unexpectE:
	.zero		1
	.type		_ZN40_INTERNAL_d29a874b_4_k_cu_889849c8_728946thrust24THRUST_300001_SM_1000_NS8cuda_cub3parE,@object
	.size		_ZN40_INTERNAL_d29a874b_4_k_cu_889849c8_728946thrust24THRUST_300001_SM_1000_NS8cuda_cub3parE,(_ZN40_INTERNAL_d29a874b_4_k_cu_889849c8_728946thrust24THRUST_300001_SM_1000_NS12placeholders2_4E - _ZN40_INTERNAL_d29a874b_4_k_cu_889849c8_728946thrust24THRUST_300001_SM_1000_NS8cuda_cub3parE)
_ZN40_INTERNAL_d29a874b_4_k_cu_889849c8_728946thrust24THRUST_300001_SM_1000_NS8cuda_cub3parE:
	.zero		1
	.type		_ZN40_INTERNAL_d29a874b_4_k_cu_889849c8_728946thrust24THRUST_300001_SM_1000_NS12placeholders2_4E,@object
	.size		_ZN40_INTERNAL_d29a874b_4_k_cu_889849c8_728946thrust24THRUST_300001_SM_1000_NS12placeholders2_4E,(_ZN40_INTERNAL_d29a874b_4_k_cu_889849c8_728944cuda3std3__45__cpo4cendE - _ZN40_INTERNAL_d29a874b_4_k_cu_889849c8_728946thrust24THRUST_300001_SM_1000_NS12placeholders2_4E)
_ZN40_INTERNAL_d29a874b_4_k_cu_889849c8_728946thrust24THRUST_300001_SM_1000_NS12placeholders2_4E:
	.zero		1
	.type		_ZN40_INTERNAL_d29a874b_4_k_cu_889849c8_728944cuda3std3__45__cpo4cendE,@object
	.size		_ZN40_INTERNAL_d29a874b_4_k_cu_889849c8_728944cuda3std3__45__cpo4cendE,(_ZN40_INTERNAL_d29a874b_4_k_cu_889849c8_728944cuda3std6ranges3__45__cpo4cendE - _ZN40_INTERNAL_d29a874b_4_k_cu_889849c8_728944cuda3std3__45__cpo4cendE)
_ZN40_INTERNAL_d29a874b_4_k_cu_889849c8_728944cuda3std3__45__cpo4cendE:
	.zero		1
	.type		_ZN40_INTERNAL_d29a874b_4_k_cu_889849c8_728944cuda3std6ranges3__45__cpo4cendE,@object
	.size		_ZN40_INTERNAL_d29a874b_4_k_cu_889849c8_728944cuda3std6ranges3__45__cpo4cendE,(_ZN40_INTERNAL_d29a874b_4_k_cu_889849c8_728944cuda3std3__420unreachable_sentinelE - _ZN40_INTERNAL_d29a874b_4_k_cu_889849c8_728944cuda3std6ranges3__45__cpo4cendE)
_ZN40_INTERNAL_d29a874b_4_k_cu_889849c8_728944cuda3std6ranges3__45__cpo4cendE:
	.zero		1
	.type		_ZN40_INTERNAL_d29a874b_4_k_cu_889849c8_728944cuda3std3__420unreachable_sentinelE,@object
	.size		_ZN40_INTERNAL_d29a874b_4_k_cu_889849c8_728944cuda3std3__420unreachable_sentinelE,(_ZN40_INTERNAL_d29a874b_4_k_cu_889849c8_728944cuda3std6ranges3__45__cpo5ssizeE - _ZN40_INTERNAL_d29a874b_4_k_cu_889849c8_728944cuda3std3__420unreachable_sentinelE)
_ZN40_INTERNAL_d29a874b_4_k_cu_889849c8_728944cuda3std3__420unreachable_sentinelE:
	.zero		1
	.type		_ZN40_INTERNAL_d29a874b_4_k_cu_889849c8_728944cuda3std6ranges3__45__cpo5ssizeE,@object
	.size		_ZN40_INTERNAL_d29a874b_4_k_cu_889849c8_728944cuda3std6ranges3__45__cpo5ssizeE,(_ZN40_INTERNAL_d29a874b_4_k_cu_889849c8_728946thrust24THRUST_300001_SM_1000_NS12placeholders2_8E - _ZN40_INTERNAL_d29a874b_4_k_cu_889849c8_728944cuda3std6ranges3__45__cpo5ssizeE)
_ZN40_INTERNAL_d29a874b_4_k_cu_889849c8_728944cuda3std6ranges3__45__cpo5ssizeE:
	.zero		1
	.type		_ZN40_INTERNAL_d29a874b_4_k_cu_889849c8_728946thrust24THRUST_300001_SM_1000_NS12placeholders2_8E,@object
	.size		_ZN40_INTERNAL_d29a874b_4_k_cu_889849c8_728946thrust24THRUST_300001_SM_1000_NS12placeholders2_8E,(_ZN40_INTERNAL_d29a874b_4_k_cu_889849c8_728944cuda3std3__45__cpo5crendE - _ZN40_INTERNAL_d29a874b_4_k_cu_889849c8_728946thrust24THRUST_300001_SM_1000_NS12placeholders2_8E)
_ZN40_INTERNAL_d29a874b_4_k_cu_889849c8_728946thrust24THRUST_300001_SM_1000_NS12placeholders2_8E:
	.zero		1
	.type		_ZN40_INTERNAL_d29a874b_4_k_cu_889849c8_728944cuda3std3__45__cpo5crendE,@object
	.size		_ZN40_INTERNAL_d29a874b_4_k_cu_889849c8_728944cuda3std3__45__cpo5crendE,(_ZN40_INTERNAL_d29a874b_4_k_cu_889849c8_728944cuda3std6ranges3__45__cpo4prevE - _ZN40_INTERNAL_d29a874b_4_k_cu_889849c8_728944cuda3std3__45__cpo5crendE)
_ZN40_INTERNAL_d29a874b_4_k_cu_889849c8_728944cuda3std3__45__cpo5crendE:
	.zero		1
	.type		_ZN40_INTERNAL_d29a874b_4_k_cu_889849c8_728944cuda3std6ranges3__45__cpo4prevE,@object
	.size		_ZN40_INTERNAL_d29a874b_4_k_cu_889849c8_728944cuda3std6ranges3__45__cpo4prevE,(_ZN40_INTERNAL_d29a874b_4_k_cu_889849c8_728944cuda3std6ranges3__45__cpo9iter_moveE - _ZN40_INTERNAL_d29a874b_4_k_cu_889849c8_728944cuda3std6ranges3__45__cpo4prevE)
_ZN40_INTERNAL_d29a874b_4_k_cu_889849c8_728944cuda3std6ranges3__45__cpo4prevE:
	.zero		1
	.type		_ZN40_INTERNAL_d29a874b_4_k_cu_889849c8_728944cuda3std6ranges3__45__cpo9iter_moveE,@object
	.size		_ZN40_INTERNAL_d29a874b_4_k_cu_889849c8_728944cuda3std6ranges3__45__cpo9iter_moveE,(_ZN40_INTERNAL_d29a874b_4_k_cu_889849c8_728946thrust24THRUST_300001_SM_1000_NS6system6detail10sequential3seqE - _ZN40_INTERNAL_d29a874b_4_k_cu_889849c8_728944cuda3std6ranges3__45__cpo9iter_moveE)
_ZN40_INTERNAL_d29a874b_4_k_cu_889849c8_728944cuda3std6ranges3__45__cpo9iter_moveE:
	.zero		1
	.type		_ZN40_INTERNAL_d29a874b_4_k_cu_889849c8_728946thrust24THRUST_300001_SM_1000_NS6system6detail10sequential3seqE,@object
	.size		_ZN40_INTERNAL_d29a874b_4_k_cu_889849c8_728946thrust24THRUST_300001_SM_1000_NS6system6detail10sequential3seqE,(.L_31 - _ZN40_INTERNAL_d29a874b_4_k_cu_889849c8_728946thrust24THRUST_300001_SM_1000_NS6system6detail10sequential3seqE)
_ZN40_INTERNAL_d29a874b_4_k_cu_889849c8_728946thrust24THRUST_300001_SM_1000_NS6system6detail10sequential3seqE:
	.zero		1
.L_31:


//--------------------- .nv.constant0._ZN3cub18CUB_300001_SM_10006detail11EmptyKernelIvEEvv --------------------------
	.section	.nv.constant0._ZN3cub18CUB_300001_SM_10006detail11EmptyKernelIvEEvv,"a",@progbits
	.sectionflags	@""
	.align	4
.nv.constant0._ZN3cub18CUB_300001_SM_10006detail11EmptyKernelIvEEvv:
	.zero		896


//--------------------- SYMBOLS --------------------------

	.type		.nv.reservedSmem.offset0,@object
	.size		.nv.reservedSmem.offset0,0x4
